//
// Generated by NVIDIA NVVM Compiler
//
// Compiler Build ID: CL-36424714
// Cuda compilation tools, release 13.0, V13.0.88
// Based on NVVM 20.0.0
//

.version 9.0
.target sm_100
.address_size 64

	// .globl	_Z7reduce0PiS_i
.global .align 1 .b8 _ZN34_INTERNAL_52a4957a_4_k_cu_932465c34cuda3std3__45__cpo5beginE[1];
.global .align 1 .b8 _ZN34_INTERNAL_52a4957a_4_k_cu_932465c34cuda3std3__45__cpo3endE[1];
.global .align 1 .b8 _ZN34_INTERNAL_52a4957a_4_k_cu_932465c34cuda3std3__45__cpo6cbeginE[1];
.global .align 1 .b8 _ZN34_INTERNAL_52a4957a_4_k_cu_932465c34cuda3std3__45__cpo4cendE[1];
.global .align 1 .b8 _ZN34_INTERNAL_52a4957a_4_k_cu_932465c34cuda3std3__45__cpo6rbeginE[1];
.global .align 1 .b8 _ZN34_INTERNAL_52a4957a_4_k_cu_932465c34cuda3std3__45__cpo4rendE[1];
.global .align 1 .b8 _ZN34_INTERNAL_52a4957a_4_k_cu_932465c34cuda3std3__45__cpo7crbeginE[1];
.global .align 1 .b8 _ZN34_INTERNAL_52a4957a_4_k_cu_932465c34cuda3std3__45__cpo5crendE[1];
.global .align 1 .b8 _ZN34_INTERNAL_52a4957a_4_k_cu_932465c34cuda3std3__436_GLOBAL__N__52a4957a_4_k_cu_932465c36ignoreE[1];
.global .align 1 .b8 _ZN34_INTERNAL_52a4957a_4_k_cu_932465c34cuda3std3__419piecewise_constructE[1];
.global .align 1 .b8 _ZN34_INTERNAL_52a4957a_4_k_cu_932465c34cuda3std3__48in_placeE[1];
.global .align 1 .b8 _ZN34_INTERNAL_52a4957a_4_k_cu_932465c34cuda3std3__420unreachable_sentinelE[1];
.global .align 1 .b8 _ZN34_INTERNAL_52a4957a_4_k_cu_932465c34cuda3std3__47nulloptE[1];
.global .align 1 .b8 _ZN34_INTERNAL_52a4957a_4_k_cu_932465c34cuda3std3__48unexpectE[1];
.global .align 1 .b8 _ZN34_INTERNAL_52a4957a_4_k_cu_932465c34cuda3std6ranges3__45__cpo4swapE[1];
.global .align 1 .b8 _ZN34_INTERNAL_52a4957a_4_k_cu_932465c34cuda3std6ranges3__45__cpo9iter_moveE[1];
.global .align 1 .b8 _ZN34_INTERNAL_52a4957a_4_k_cu_932465c34cuda3std6ranges3__45__cpo5beginE[1];
.global .align 1 .b8 _ZN34_INTERNAL_52a4957a_4_k_cu_932465c34cuda3std6ranges3__45__cpo3endE[1];
.global .align 1 .b8 _ZN34_INTERNAL_52a4957a_4_k_cu_932465c34cuda3std6ranges3__45__cpo6cbeginE[1];
.global .align 1 .b8 _ZN34_INTERNAL_52a4957a_4_k_cu_932465c34cuda3std6ranges3__45__cpo4cendE[1];
.global .align 1 .b8 _ZN34_INTERNAL_52a4957a_4_k_cu_932465c34cuda3std6ranges3__45__cpo7advanceE[1];
.global .align 1 .b8 _ZN34_INTERNAL_52a4957a_4_k_cu_932465c34cuda3std6ranges3__45__cpo9iter_swapE[1];
.global .align 1 .b8 _ZN34_INTERNAL_52a4957a_4_k_cu_932465c34cuda3std6ranges3__45__cpo4nextE[1];
.global .align 1 .b8 _ZN34_INTERNAL_52a4957a_4_k_cu_932465c34cuda3std6ranges3__45__cpo4prevE[1];
.global .align 1 .b8 _ZN34_INTERNAL_52a4957a_4_k_cu_932465c34cuda3std6ranges3__45__cpo4dataE[1];
.global .align 1 .b8 _ZN34_INTERNAL_52a4957a_4_k_cu_932465c34cuda3std6ranges3__45__cpo5cdataE[1];
.global .align 1 .b8 _ZN34_INTERNAL_52a4957a_4_k_cu_932465c34cuda3std6ranges3__45__cpo4sizeE[1];
.global .align 1 .b8 _ZN34_INTERNAL_52a4957a_4_k_cu_932465c34cuda3std6ranges3__45__cpo5ssizeE[1];
.global .align 1 .b8 _ZN34_INTERNAL_52a4957a_4_k_cu_932465c34cuda3std6ranges3__45__cpo8distanceE[1];
.global .align 1 .b8 _ZN34_INTERNAL_52a4957a_4_k_cu_932465c36thrust24THRUST_300001_SM_1000_NS8cuda_cub3parE[1];
.global .align 1 .b8 _ZN34_INTERNAL_52a4957a_4_k_cu_932465c36thrust24THRUST_300001_SM_1000_NS8cuda_cub10par_nosyncE[1];
.global .align 1 .b8 _ZN34_INTERNAL_52a4957a_4_k_cu_932465c36thrust24THRUST_300001_SM_1000_NS6system6detail10sequential3seqE[1];
.global .align 1 .b8 _ZN34_INTERNAL_52a4957a_4_k_cu_932465c36thrust24THRUST_300001_SM_1000_NS6system3cpp3parE[1];
.global .align 1 .b8 _ZN34_INTERNAL_52a4957a_4_k_cu_932465c36thrust24THRUST_300001_SM_1000_NS12placeholders2_1E[1];
.global .align 1 .b8 _ZN34_INTERNAL_52a4957a_4_k_cu_932465c36thrust24THRUST_300001_SM_1000_NS12placeholders2_2E[1];
.global .align 1 .b8 _ZN34_INTERNAL_52a4957a_4_k_cu_932465c36thrust24THRUST_300001_SM_1000_NS12placeholders2_3E[1];
.global .align 1 .b8 _ZN34_INTERNAL_52a4957a_4_k_cu_932465c36thrust24THRUST_300001_SM_1000_NS12placeholders2_4E[1];
.global .align 1 .b8 _ZN34_INTERNAL_52a4957a_4_k_cu_932465c36thrust24THRUST_300001_SM_1000_NS12placeholders2_5E[1];
.global .align 1 .b8 _ZN34_INTERNAL_52a4957a_4_k_cu_932465c36thrust24THRUST_300001_SM_1000_NS12placeholders2_6E[1];
.global .align 1 .b8 _ZN34_INTERNAL_52a4957a_4_k_cu_932465c36thrust24THRUST_300001_SM_1000_NS12placeholders2_7E[1];
.global .align 1 .b8 _ZN34_INTERNAL_52a4957a_4_k_cu_932465c36thrust24THRUST_300001_SM_1000_NS12placeholders2_8E[1];
.global .align 1 .b8 _ZN34_INTERNAL_52a4957a_4_k_cu_932465c36thrust24THRUST_300001_SM_1000_NS12placeholders2_9E[1];
.global .align 1 .b8 _ZN34_INTERNAL_52a4957a_4_k_cu_932465c36thrust24THRUST_300001_SM_1000_NS12placeholders3_10E[1];
.global .align 1 .b8 _ZN34_INTERNAL_52a4957a_4_k_cu_932465c36thrust24THRUST_300001_SM_1000_NS3seqE[1];
.global .align 1 .b8 _ZN34_INTERNAL_52a4957a_4_k_cu_932465c36thrust24THRUST_300001_SM_1000_NS6deviceE[1];
.extern .shared .align 16 .b8 sdata[];

.visible .entry _Z7reduce0PiS_i(
	.param .u64 .ptr .align 1 _Z7reduce0PiS_i_param_0,
	.param .u64 .ptr .align 1 _Z7reduce0PiS_i_param_1,
	.param .u32 _Z7reduce0PiS_i_param_2
)
{
	.reg .pred 	%p<6>;
	.reg .b32 	%r<23>;
	.reg .b64 	%rd<9>;

	ld.param.u64 	%rd1, [_Z7reduce0PiS_i_param_0];
	ld.param.u64 	%rd2, [_Z7reduce0PiS_i_param_1];
	ld.param.u32 	%r8, [_Z7reduce0PiS_i_param_2];
	mov.u32 	%r1, %tid.x;
	mov.u32 	%r2, %ctaid.x;
	mov.u32 	%r3, %ntid.x;
	mad.lo.s32 	%r4, %r2, %r3, %r1;
	shl.b32 	%r9, %r1, 2;
	mov.u32 	%r10, sdata;
	add.s32 	%r5, %r10, %r9;
	mov.b32 	%r11, 0;
	st.shared.u32 	[%r5], %r11;
	setp.ge.u32 	%p1, %r4, %r8;
	@%p1 bra 	$L__BB0_2;
	cvta.to.global.u64 	%rd3, %rd1;
	mul.wide.u32 	%rd4, %r4, 4;
	add.s64 	%rd5, %rd3, %rd4;
	ld.global.u32 	%r12, [%rd5];
	st.shared.u32 	[%r5], %r12;
$L__BB0_2:
	bar.sync 	0;
	setp.lt.u32 	%p2, %r3, 2;
	@%p2 bra 	$L__BB0_7;
	mov.b32 	%r22, 1;
$L__BB0_4:
	shl.b32 	%r7, %r22, 1;
	add.s32 	%r14, %r7, -1;
	and.b32  	%r15, %r14, %r1;
	setp.ne.s32 	%p3, %r15, 0;
	@%p3 bra 	$L__BB0_6;
	shl.b32 	%r16, %r22, 2;
	add.s32 	%r17, %r5, %r16;
	ld.shared.u32 	%r18, [%r17];
	ld.shared.u32 	%r19, [%r5];
	add.s32 	%r20, %r19, %r18;
	st.shared.u32 	[%r5], %r20;
$L__BB0_6:
	bar.sync 	0;
	setp.lt.u32 	%p4, %r7, %r3;
	mov.u32 	%r22, %r7;
	@%p4 bra 	$L__BB0_4;
$L__BB0_7:
	setp.ne.s32 	%p5, %r1, 0;
	@%p5 bra 	$L__BB0_9;
	ld.shared.u32 	%r21, [sdata];
	cvta.to.global.u64 	%rd6, %rd2;
	mul.wide.u32 	%rd7, %r2, 4;
	add.s64 	%rd8, %rd6, %rd7;
	st.global.u32 	[%rd8], %r21;
$L__BB0_9:
	ret;

}
	// .globl	_ZN3cub18CUB_300001_SM_10006detail11EmptyKernelIvEEvv
.visible .entry _ZN3cub18CUB_300001_SM_10006detail11EmptyKernelIvEEvv()
{


	ret;

}
	// .globl	_ZN3cub18CUB_300001_SM_10006detail8for_each13static_kernelINS2_12policy_hub_t12policy_500_tEmN6thrust24THRUST_300001_SM_1000_NS8cuda_cub20__uninitialized_fill7functorINS7_10device_ptrIiEEiEEEEvT0_T1_
.visible .entry _ZN3cub18CUB_300001_SM_10006detail8for_each13static_kernelINS2_12policy_hub_t12policy_500_tEmN6thrust24THRUST_300001_SM_1000_NS8cuda_cub20__uninitialized_fill7functorINS7_10device_ptrIiEEiEEEEvT0_T1_(
	.param .u64 _ZN3cub18CUB_300001_SM_10006detail8for_each13static_kernelINS2_12policy_hub_t12policy_500_tEmN6thrust24THRUST_300001_SM_1000_NS8cuda_cub20__uninitialized_fill7functorINS7_10device_ptrIiEEiEEEEvT0_T1__param_0,
	.param .align 8 .b8 _ZN3cub18CUB_300001_SM_10006detail8for_each13static_kernelINS2_12policy_hub_t12policy_500_tEmN6thrust24THRUST_300001_SM_1000_NS8cuda_cub20__uninitialized_fill7functorINS7_10device_ptrIiEEiEEEEvT0_T1__param_1[16]
)
.maxntid 256
{
	.reg .pred 	%p<4>;
	.reg .b16 	%rs<5>;
	.reg .b32 	%r<12>;
	.reg .b64 	%rd<16>;

	ld.param.u32 	%r3, [_ZN3cub18CUB_300001_SM_10006detail8for_each13static_kernelINS2_12policy_hub_t12policy_500_tEmN6thrust24THRUST_300001_SM_1000_NS8cuda_cub20__uninitialized_fill7functorINS7_10device_ptrIiEEiEEEEvT0_T1__param_1+8];
	ld.param.u64 	%rd4, [_ZN3cub18CUB_300001_SM_10006detail8for_each13static_kernelINS2_12policy_hub_t12policy_500_tEmN6thrust24THRUST_300001_SM_1000_NS8cuda_cub20__uninitialized_fill7functorINS7_10device_ptrIiEEiEEEEvT0_T1__param_1];
	ld.param.u64 	%rd5, [_ZN3cub18CUB_300001_SM_10006detail8for_each13static_kernelINS2_12policy_hub_t12policy_500_tEmN6thrust24THRUST_300001_SM_1000_NS8cuda_cub20__uninitialized_fill7functorINS7_10device_ptrIiEEiEEEEvT0_T1__param_0];
	mov.u32 	%r9, %ctaid.x;
	mul.wide.u32 	%rd1, %r9, 512;
	sub.s64 	%rd2, %rd5, %rd1;
	setp.lt.u64 	%p1, %rd2, 512;
	@%p1 bra 	$L__BB2_2;
	mov.u32 	%r11, %tid.x;
	cvta.to.global.u64 	%rd11, %rd4;
	cvt.u64.u32 	%rd12, %r11;
	add.s64 	%rd13, %rd1, %rd12;
	shl.b64 	%rd14, %rd13, 2;
	add.s64 	%rd15, %rd11, %rd14;
	st.global.u32 	[%rd15], %r3;
	st.global.u32 	[%rd15+1024], %r3;
	bra.uni 	$L__BB2_6;
$L__BB2_2:
	cvta.to.global.u64 	%rd6, %rd4;
	mov.u32 	%r2, %tid.x;
	cvt.u64.u32 	%rd7, %r2;
	setp.le.u64 	%p2, %rd2, %rd7;
	add.s64 	%rd8, %rd1, %rd7;
	shl.b64 	%rd9, %rd8, 2;
	add.s64 	%rd3, %rd6, %rd9;
	@%p2 bra 	$L__BB2_4;
	st.global.u32 	[%rd3], %r3;
$L__BB2_4:
	add.s32 	%r10, %r2, 256;
	cvt.u64.u32 	%rd10, %r10;
	setp.le.u64 	%p3, %rd2, %rd10;
	@%p3 bra 	$L__BB2_6;
	st.global.u32 	[%rd3+1024], %r3;
$L__BB2_6:
	ret;

}


// ===== COMPILED SASS (sm_100) =====

	.target	sm_100

	.elftype	@"ET_EXEC"


//--------------------- .note.nv.tkinfo           --------------------------
	.section	.note.nv.tkinfo,"",@"SHT_NOTE"
	.sectionflags	@"SHF_NOTE_NV_TKINFO"
	.tkinfo
        /*0018*/ 	.word	0x00000002
        /*0030*/ 	.string	""
        /*0030*/ 	.string	"ptxas"
        /*0030*/ 	.string	"Cuda compilation tools, release 13.0, V13.0.88"
        /*0030*/ 	.string	"Build cuda_13.0.r13.0/compiler.36424714_0"
        /*0030*/ 	.string	"-arch sm_100 -m 64 "



//--------------------- .note.nv.cuinfo           --------------------------
	.section	.note.nv.cuinfo,"",@"SHT_NOTE"
	.sectionflags	@"SHF_NOTE_NV_CUINFO"
        /*0018*/ 	.short	0x0002
        /*001a*/ 	.short	0x0064
        /*001c*/ 	.short	0x0082
	.zero		2


//--------------------- .nv.info                  --------------------------
	.section	.nv.info,"",@"SHT_CUDA_INFO"
	.align	4


	//----- nvinfo : EIATTR_REGCOUNT
	.align		4
        /*0000*/ 	.byte	0x04, 0x2f
        /*0002*/ 	.short	(.L_46 - .L_45)
	.align		4
.L_45:
        /*0004*/ 	.word	index@(_Z7reduce0PiS_i)
        /*0008*/ 	.word	0x0000000c


	//----- nvinfo : EIATTR_FRAME_SIZE
	.align		4
.L_46:
        /*000c*/ 	.byte	0x04, 0x11
        /*000e*/ 	.short	(.L_48 - .L_47)
	.align		4
.L_47:
        /*0010*/ 	.word	index@(_Z7reduce0PiS_i)
        /*0014*/ 	.word	0x00000000


	//----- nvinfo : EIATTR_REGCOUNT
	.align		4
.L_48:
        /*0018*/ 	.byte	0x04, 0x2f
        /*001a*/ 	.short	(.L_50 - .L_49)
	.align		4
.L_49:
        /*001c*/ 	.word	index@(_ZN3cub18CUB_300001_SM_10006detail11EmptyKernelIvEEvv)
        /*0020*/ 	.word	0x00000004


	//----- nvinfo : EIATTR_FRAME_SIZE
	.align		4
.L_50:
        /*0024*/ 	.byte	0x04, 0x11
        /*0026*/ 	.short	(.L_52 - .L_51)
	.align		4
.L_51:
        /*0028*/ 	.word	index@(_ZN3cub18CUB_300001_SM_10006detail11EmptyKernelIvEEvv)
        /*002c*/ 	.word	0x00000000


	//----- nvinfo : EIATTR_REGCOUNT
	.align		4
.L_52:
        /*0030*/ 	.byte	0x04, 0x2f
        /*0032*/ 	.short	(.L_54 - .L_53)
	.align		4
.L_53:
        /*0034*/ 	.word	index@(_ZN3cub18CUB_300001_SM_10006detail8for_each13static_kernelINS2_12policy_hub_t12policy_500_tEmN6thrust24THRUST_300001_SM_1000_NS8cuda_cub20__uninitialized_fill7functorINS7_10device_ptrIiEEiEEEEvT0_T1_)
        /*0038*/ 	.word	0x00000008


	//----- nvinfo : EIATTR_FRAME_SIZE
	.align		4
.L_54:
        /*003c*/ 	.byte	0x04, 0x11
        /*003e*/ 	.short	(.L_56 - .L_55)
	.align		4
.L_55:
        /*0040*/ 	.word	index@(_ZN3cub18CUB_300001_SM_10006detail8for_each13static_kernelINS2_12policy_hub_t12policy_500_tEmN6thrust24THRUST_300001_SM_1000_NS8cuda_cub20__uninitialized_fill7functorINS7_10device_ptrIiEEiEEEEvT0_T1_)
        /*0044*/ 	.word	0x00000000


	//----- nvinfo : EIATTR_MIN_STACK_SIZE
	.align		4
.L_56:
        /*0048*/ 	.byte	0x04, 0x12
        /*004a*/ 	.short	(.L_58 - .L_57)
	.align		4
.L_57:
        /*004c*/ 	.word	index@(_ZN3cub18CUB_300001_SM_10006detail8for_each13static_kernelINS2_12policy_hub_t12policy_500_tEmN6thrust24THRUST_300001_SM_1000_NS8cuda_cub20__uninitialized_fill7functorINS7_10device_ptrIiEEiEEEEvT0_T1_)
        /*0050*/ 	.word	0x00000000


	//----- nvinfo : EIATTR_MIN_STACK_SIZE
	.align		4
.L_58:
        /*0054*/ 	.byte	0x04, 0x12
        /*0056*/ 	.short	(.L_60 - .L_59)
	.align		4
.L_59:
        /*0058*/ 	.word	index@(_ZN3cub18CUB_300001_SM_10006detail11EmptyKernelIvEEvv)
        /*005c*/ 	.word	0x00000000


	//----- nvinfo : EIATTR_MIN_STACK_SIZE
	.align		4
.L_60:
        /*0060*/ 	.byte	0x04, 0x12
        /*0062*/ 	.short	(.L_62 - .L_61)
	.align		4
.L_61:
        /*0064*/ 	.word	index@(_Z7reduce0PiS_i)
        /*0068*/ 	.word	0x00000000
.L_62:


//--------------------- .nv.compat                --------------------------
	.section	.nv.compat,"",@"SHT_CUDA_COMPAT_INFO"
	.align	4
        /*0000*/ 	.byte	0x02, 0x09, 0x00, 0x00, 0x02, 0x02, 0x01, 0x00, 0x02, 0x05, 0x05, 0x00, 0x03, 0x07, 0x01, 0x01
        /*0010*/ 	.byte	0x02, 0x03, 0x00, 0x00, 0x02, 0x06, 0x01, 0x00, 0x04, 0x0b, 0x08, 0x00, 0x09, 0x00, 0x00, 0x00
        /*0020*/ 	.byte	0x00, 0x00, 0x00, 0x00


//--------------------- .nv.info._ZN3cub18CUB_300001_SM_10006detail8for_each13static_kernelINS2_12policy_hub_t12policy_500_tEmN6thrust24THRUST_300001_SM_1000_NS8cuda_cub20__uninitialized_fill7functorINS7_10device_ptrIiEEiEEEEvT0_T1_ --------------------------
	.section	.nv.info._ZN3cub18CUB_300001_SM_10006detail8for_each13static_kernelINS2_12policy_hub_t12policy_500_tEmN6thrust24THRUST_300001_SM_1000_NS8cuda_cub20__uninitialized_fill7functorINS7_10device_ptrIiEEiEEEEvT0_T1_,"",@"SHT_CUDA_INFO"
	.sectionflags	@""
	.align	4


	//----- nvinfo : EIATTR_CUDA_API_VERSION
	.align		4
        /*0000*/ 	.byte	0x04, 0x37
        /*0002*/ 	.short	(.L_64 - .L_63)
.L_63:
        /*0004*/ 	.word	0x00000082


	//----- nvinfo : EIATTR_KPARAM_INFO
	.align		4
.L_64:
        /*0008*/ 	.byte	0x04, 0x17
        /*000a*/ 	.short	(.L_66 - .L_65)
.L_65:
        /*000c*/ 	.word	0x00000000
        /*0010*/ 	.short	0x0001
        /*0012*/ 	.short	0x0008
        /*0014*/ 	.byte	0x00, 0xf0, 0x41, 0x00


	//----- nvinfo : EIATTR_KPARAM_INFO
	.align		4
.L_66:
        /*0018*/ 	.byte	0x04, 0x17
        /*001a*/ 	.short	(.L_68 - .L_67)
.L_67:
        /*001c*/ 	.word	0x00000000
        /*0020*/ 	.short	0x0000
        /*0022*/ 	.short	0x0000
        /*0024*/ 	.byte	0x00, 0xf0, 0x21, 0x00


	//----- nvinfo : EIATTR_SPARSE_MMA_MASK
	.align		4
.L_68:
        /*0028*/ 	.byte	0x03, 0x50
        /*002a*/ 	.short	0x0000


	//----- nvinfo : EIATTR_MAXREG_COUNT
	.align		4
        /*002c*/ 	.byte	0x03, 0x1b
        /*002e*/ 	.short	0x00ff


	//----- nvinfo : EIATTR_MERCURY_ISA_VERSION
	.align		4
        /*0030*/ 	.byte	0x03, 0x5f
        /*0032*/ 	.short	0x0101


	//----- nvinfo : EIATTR_VRC_CTA_INIT_COUNT
	.align		4
        /*0034*/ 	.byte	0x02, 0x4a
	.zero		1
	.zero		1


	//----- nvinfo : EIATTR_EXIT_INSTR_OFFSETS
	.align		4
        /*0038*/ 	.byte	0x04, 0x1c
        /*003a*/ 	.short	(.L_70 - .L_69)


	//   ....[0]....
.L_69:
        /*003c*/ 	.word	0x00000130


	//   ....[1]....
        /*0040*/ 	.word	0x00000230


	//   ....[2]....
        /*0044*/ 	.word	0x00000260


	//----- nvinfo : EIATTR_MAX_THREADS
	.align		4
.L_70:
        /*0048*/ 	.byte	0x04, 0x05
        /*004a*/ 	.short	(.L_72 - .L_71)
.L_71:
        /*004c*/ 	.word	0x00000100
        /*0050*/ 	.word	0x00000001
        /*0054*/ 	.word	0x00000001


	//----- nvinfo : EIATTR_CBANK_PARAM_SIZE
	.align		4
.L_72:
        /*0058*/ 	.byte	0x03, 0x19
        /*005a*/ 	.short	0x0018


	//----- nvinfo : EIATTR_PARAM_CBANK
	.align		4
        /*005c*/ 	.byte	0x04, 0x0a
        /*005e*/ 	.short	(.L_74 - .L_73)
	.align		4
.L_73:
        /*0060*/ 	.word	index@(.nv.constant0._ZN3cub18CUB_300001_SM_10006detail8for_each13static_kernelINS2_12policy_hub_t12policy_500_tEmN6thrust24THRUST_300001_SM_1000_NS8cuda_cub20__uninitialized_fill7functorINS7_10device_ptrIiEEiEEEEvT0_T1_)
        /*0064*/ 	.short	0x0380
        /*0066*/ 	.short	0x0018


	//----- nvinfo : EIATTR_SW_WAR
	.align		4
.L_74:
        /*0068*/ 	.byte	0x04, 0x36
        /*006a*/ 	.short	(.L_76 - .L_75)
.L_75:
        /*006c*/ 	.word	0x00000008
.L_76:


//--------------------- .nv.info._ZN3cub18CUB_300001_SM_10006detail11EmptyKernelIvEEvv --------------------------
	.section	.nv.info._ZN3cub18CUB_300001_SM_10006detail11EmptyKernelIvEEvv,"",@"SHT_CUDA_INFO"
	.sectionflags	@""
	.align	4


	//----- nvinfo : EIATTR_CUDA_API_VERSION
	.align		4
        /*0000*/ 	.byte	0x04, 0x37
        /*0002*/ 	.short	(.L_78 - .L_77)
.L_77:
        /*0004*/ 	.word	0x00000082


	//----- nvinfo : EIATTR_SPARSE_MMA_MASK
	.align		4
.L_78:
        /*0008*/ 	.byte	0x03, 0x50
        /*000a*/ 	.short	0x0000


	//----- nvinfo : EIATTR_MAXREG_COUNT
	.align		4
        /*000c*/ 	.byte	0x03, 0x1b
        /*000e*/ 	.short	0x00ff


	//----- nvinfo : EIATTR_MERCURY_ISA_VERSION
	.align		4
        /*0010*/ 	.byte	0x03, 0x5f
        /*0012*/ 	.short	0x0101


	//----- nvinfo : EIATTR_VRC_CTA_INIT_COUNT
	.align		4
        /*0014*/ 	.byte	0x02, 0x4a
	.zero		1
	.zero		1


	//----- nvinfo : EIATTR_EXIT_INSTR_OFFSETS
	.align		4
        /*0018*/ 	.byte	0x04, 0x1c
        /*001a*/ 	.short	(.L_80 - .L_79)


	//   ....[0]....
.L_79:
        /*001c*/ 	.word	0x00000010


	//----- nvinfo : EIATTR_SW_WAR
	.align		4
.L_80:
        /*0020*/ 	.byte	0x04, 0x36
        /*0022*/ 	.short	(.L_82 - .L_81)
.L_81:
        /*0024*/ 	.word	0x00000008
.L_82:


//--------------------- .nv.info._Z7reduce0PiS_i  --------------------------
	.section	.nv.info._Z7reduce0PiS_i,"",@"SHT_CUDA_INFO"
	.sectionflags	@""
	.align	4


	//----- nvinfo : EIATTR_CUDA_API_VERSION
	.align		4
        /*0000*/ 	.byte	0x04, 0x37
        /*0002*/ 	.short	(.L_84 - .L_83)
.L_83:
        /*0004*/ 	.word	0x00000082


	//----- nvinfo : EIATTR_KPARAM_INFO
	.align		4
.L_84:
        /*0008*/ 	.byte	0x04, 0x17
        /*000a*/ 	.short	(.L_86 - .L_85)
.L_85:
        /*000c*/ 	.word	0x00000000
        /*0010*/ 	.short	0x0002
        /*0012*/ 	.short	0x0010
        /*0014*/ 	.byte	0x00, 0xf0, 0x11, 0x00


	//----- nvinfo : EIATTR_KPARAM_INFO
	.align		4
.L_86:
        /*0018*/ 	.byte	0x04, 0x17
        /*001a*/ 	.short	(.L_88 - .L_87)
.L_87:
        /*001c*/ 	.word	0x00000000
        /*0020*/ 	.short	0x0001
        /*0022*/ 	.short	0x0008
        /*0024*/ 	.byte	0x00, 0xf5, 0x21, 0x00


	//----- nvinfo : EIATTR_KPARAM_INFO
	.align		4
.L_88:
        /*0028*/ 	.byte	0x04, 0x17
        /*002a*/ 	.short	(.L_90 - .L_89)
.L_89:
        /*002c*/ 	.word	0x00000000
        /*0030*/ 	.short	0x0000
        /*0032*/ 	.short	0x0000
        /*0034*/ 	.byte	0x00, 0xf5, 0x21, 0x00


	//----- nvinfo : EIATTR_SPARSE_MMA_MASK
	.align		4
.L_90:
        /*0038*/ 	.byte	0x03, 0x50
        /*003a*/ 	.short	0x0000


	//----- nvinfo : EIATTR_MAXREG_COUNT
	.align		4
        /*003c*/ 	.byte	0x03, 0x1b
        /*003e*/ 	.short	0x00ff


	//----- nvinfo : EIATTR_NUM_BARRIERS
	.align		4
        /*0040*/ 	.byte	0x02, 0x4c
        /*0042*/ 	.byte	0x01
	.zero		1


	//----- nvinfo : EIATTR_MERCURY_ISA_VERSION
	.align		4
        /*0044*/ 	.byte	0x03, 0x5f
        /*0046*/ 	.short	0x0101


	//----- nvinfo : EIATTR_VRC_CTA_INIT_COUNT
	.align		4
        /*0048*/ 	.byte	0x02, 0x4a
	.zero		1
	.zero		1


	//----- nvinfo : EIATTR_EXIT_INSTR_OFFSETS
	.align		4
        /*004c*/ 	.byte	0x04, 0x1c
        /*004e*/ 	.short	(.L_92 - .L_91)


	//   ....[0]....
.L_91:
        /*0050*/ 	.word	0x00000220


	//   ....[1]....
        /*0054*/ 	.word	0x000002a0


	//----- nvinfo : EIATTR_CBANK_PARAM_SIZE
	.align		4
.L_92:
        /*0058*/ 	.byte	0x03, 0x19
        /*005a*/ 	.short	0x0014


	//----- nvinfo : EIATTR_PARAM_CBANK
	.align		4
        /*005c*/ 	.byte	0x04, 0x0a
        /*005e*/ 	.short	(.L_94 - .L_93)
	.align		4
.L_93:
        /*0060*/ 	.word	index@(.nv.constant0._Z7reduce0PiS_i)
        /*0064*/ 	.short	0x0380
        /*0066*/ 	.short	0x0014


	//----- nvinfo : EIATTR_SW_WAR
	.align		4
.L_94:
        /*0068*/ 	.byte	0x04, 0x36
        /*006a*/ 	.short	(.L_96 - .L_95)
.L_95:
        /*006c*/ 	.word	0x00000008
.L_96:


//--------------------- .nv.callgraph             --------------------------
	.section	.nv.callgraph,"",@"SHT_CUDA_CALLGRAPH"
	.align	4
	.sectionentsize	8
	.align		4
        /*0000*/ 	.word	0x00000000
	.align		4
        /*0004*/ 	.word	0xffffffff
	.align		4
        /*0008*/ 	.word	0x00000000
	.align		4
        /*000c*/ 	.word	0xfffffffe
	.align		4
        /*0010*/ 	.word	0x00000000
	.align		4
        /*0014*/ 	.word	0xfffffffd
	.align		4
        /*0018*/ 	.word	0x00000000
	.align		4
        /*001c*/ 	.word	0xfffffffc


//--------------------- .nv.constant4             --------------------------
	.section	.nv.constant4,"a",@progbits
	.align	8
	.align		8
.nv.constant4:
        /*0000*/ 	.dword	_ZN34_INTERNAL_52a4957a_4_k_cu_932465c34cuda3std3__45__cpo5beginE
	.align		8
        /*0008*/ 	.dword	_ZN34_INTERNAL_52a4957a_4_k_cu_932465c34cuda3std3__45__cpo3endE
	.align		8
        /*0010*/ 	.dword	_ZN34_INTERNAL_52a4957a_4_k_cu_932465c34cuda3std3__45__cpo6cbeginE
	.align		8
        /*0018*/ 	.dword	_ZN34_INTERNAL_52a4957a_4_k_cu_932465c34cuda3std3__45__cpo4cendE
	.align		8
        /*0020*/ 	.dword	_ZN34_INTERNAL_52a4957a_4_k_cu_932465c34cuda3std3__45__cpo6rbeginE
	.align		8
        /*0028*/ 	.dword	_ZN34_INTERNAL_52a4957a_4_k_cu_932465c34cuda3std3__45__cpo4rendE
	.align		8
        /*0030*/ 	.dword	_ZN34_INTERNAL_52a4957a_4_k_cu_932465c34cuda3std3__45__cpo7crbeginE
	.align		8
        /*0038*/ 	.dword	_ZN34_INTERNAL_52a4957a_4_k_cu_932465c34cuda3std3__45__cpo5crendE
	.align		8
        /*0040*/ 	.dword	_ZN34_INTERNAL_52a4957a_4_k_cu_932465c34cuda3std3__436_GLOBAL__N__52a4957a_4_k_cu_932465c36ignoreE
	.align		8
        /*0048*/ 	.dword	_ZN34_INTERNAL_52a4957a_4_k_cu_932465c34cuda3std3__419piecewise_constructE
	.align		8
        /*0050*/ 	.dword	_ZN34_INTERNAL_52a4957a_4_k_cu_932465c34cuda3std3__48in_placeE
	.align		8
        /*0058*/ 	.dword	_ZN34_INTERNAL_52a4957a_4_k_cu_932465c34cuda3std3__420unreachable_sentinelE
	.align		8
        /*0060*/ 	.dword	_ZN34_INTERNAL_52a4957a_4_k_cu_932465c34cuda3std3__47nulloptE
	.align		8
        /*0068*/ 	.dword	_ZN34_INTERNAL_52a4957a_4_k_cu_932465c34cuda3std3__48unexpectE
	.align		8
        /*0070*/ 	.dword	_ZN34_INTERNAL_52a4957a_4_k_cu_932465c34cuda3std6ranges3__45__cpo4swapE
	.align		8
        /*0078*/ 	.dword	_ZN34_INTERNAL_52a4957a_4_k_cu_932465c34cuda3std6ranges3__45__cpo9iter_moveE
	.align		8
        /*0080*/ 	.dword	_ZN34_INTERNAL_52a4957a_4_k_cu_932465c34cuda3std6ranges3__45__cpo5beginE
	.align		8
        /*0088*/ 	.dword	_ZN34_INTERNAL_52a4957a_4_k_cu_932465c34cuda3std6ranges3__45__cpo3endE
	.align		8
        /*0090*/ 	.dword	_ZN34_INTERNAL_52a4957a_4_k_cu_932465c34cuda3std6ranges3__45__cpo6cbeginE
	.align		8
        /*0098*/ 	.dword	_ZN34_INTERNAL_52a4957a_4_k_cu_932465c34cuda3std6ranges3__45__cpo4cendE
	.align		8
        /*00a0*/ 	.dword	_ZN34_INTERNAL_52a4957a_4_k_cu_932465c34cuda3std6ranges3__45__cpo7advanceE
	.align		8
        /*00a8*/ 	.dword	_ZN34_INTERNAL_52a4957a_4_k_cu_932465c34cuda3std6ranges3__45__cpo9iter_swapE
	.align		8
        /*00b0*/ 	.dword	_ZN34_INTERNAL_52a4957a_4_k_cu_932465c34cuda3std6ranges3__45__cpo4nextE
	.align		8
        /*00b8*/ 	.dword	_ZN34_INTERNAL_52a4957a_4_k_cu_932465c34cuda3std6ranges3__45__cpo4prevE
	.align		8
        /*00c0*/ 	.dword	_ZN34_INTERNAL_52a4957a_4_k_cu_932465c34cuda3std6ranges3__45__cpo4dataE
	.align		8
        /*00c8*/ 	.dword	_ZN34_INTERNAL_52a4957a_4_k_cu_932465c34cuda3std6ranges3__45__cpo5cdataE
	.align		8
        /*00d0*/ 	.dword	_ZN34_INTERNAL_52a4957a_4_k_cu_932465c34cuda3std6ranges3__45__cpo4sizeE
	.align		8
        /*00d8*/ 	.dword	_ZN34_INTERNAL_52a4957a_4_k_cu_932465c34cuda3std6ranges3__45__cpo5ssizeE
	.align		8
        /*00e0*/ 	.dword	_ZN34_INTERNAL_52a4957a_4_k_cu_932465c34cuda3std6ranges3__45__cpo8distanceE
	.align		8
        /*00e8*/ 	.dword	_ZN34_INTERNAL_52a4957a_4_k_cu_932465c36thrust24THRUST_300001_SM_1000_NS8cuda_cub3parE
	.align		8
        /*00f0*/ 	.dword	_ZN34_INTERNAL_52a4957a_4_k_cu_932465c36thrust24THRUST_300001_SM_1000_NS8cuda_cub10par_nosyncE
	.align		8
        /*00f8*/ 	.dword	_ZN34_INTERNAL_52a4957a_4_k_cu_932465c36thrust24THRUST_300001_SM_1000_NS6system6detail10sequential3seqE
	.align		8
        /*0100*/ 	.dword	_ZN34_INTERNAL_52a4957a_4_k_cu_932465c36thrust24THRUST_300001_SM_1000_NS6system3cpp3parE
	.align		8
        /*0108*/ 	.dword	_ZN34_INTERNAL_52a4957a_4_k_cu_932465c36thrust24THRUST_300001_SM_1000_NS12placeholders2_1E
	.align		8
        /*0110*/ 	.dword	_ZN34_INTERNAL_52a4957a_4_k_cu_932465c36thrust24THRUST_300001_SM_1000_NS12placeholders2_2E
	.align		8
        /*0118*/ 	.dword	_ZN34_INTERNAL_52a4957a_4_k_cu_932465c36thrust24THRUST_300001_SM_1000_NS12placeholders2_3E
	.align		8
        /*0120*/ 	.dword	_ZN34_INTERNAL_52a4957a_4_k_cu_932465c36thrust24THRUST_300001_SM_1000_NS12placeholders2_4E
	.align		8
        /*0128*/ 	.dword	_ZN34_INTERNAL_52a4957a_4_k_cu_932465c36thrust24THRUST_300001_SM_1000_NS12placeholders2_5E
	.align		8
        /*0130*/ 	.dword	_ZN34_INTERNAL_52a4957a_4_k_cu_932465c36thrust24THRUST_300001_SM_1000_NS12placeholders2_6E
	.align		8
        /*0138*/ 	.dword	_ZN34_INTERNAL_52a4957a_4_k_cu_932465c36thrust24THRUST_300001_SM_1000_NS12placeholders2_7E
	.align		8
        /*0140*/ 	.dword	_ZN34_INTERNAL_52a4957a_4_k_cu_932465c36thrust24THRUST_300001_SM_1000_NS12placeholders2_8E
	.align		8
        /*0148*/ 	.dword	_ZN34_INTERNAL_52a4957a_4_k_cu_932465c36thrust24THRUST_300001_SM_1000_NS12placeholders2_9E
	.align		8
        /*0150*/ 	.dword	_ZN34_INTERNAL_52a4957a_4_k_cu_932465c36thrust24THRUST_300001_SM_1000_NS12placeholders3_10E
	.align		8
        /*0158*/ 	.dword	_ZN34_INTERNAL_52a4957a_4_k_cu_932465c36thrust24THRUST_300001_SM_1000_NS3seqE
	.align		8
        /*0160*/ 	.dword	_ZN34_INTERNAL_52a4957a_4_k_cu_932465c36thrust24THRUST_300001_SM_1000_NS6deviceE


//--------------------- .text._ZN3cub18CUB_300001_SM_10006detail8for_each13static_kernelINS2_12policy_hub_t12policy_500_tEmN6thrust24THRUST_300001_SM_1000_NS8cuda_cub20__uninitialized_fill7functorINS7_10device_ptrIiEEiEEEEvT0_T1_ --------------------------
	.section	.text._ZN3cub18CUB_300001_SM_10006detail8for_each13static_kernelINS2_12policy_hub_t12policy_500_tEmN6thrust24THRUST_300001_SM_1000_NS8cuda_cub20__uninitialized_fill7functorINS7_10device_ptrIiEEiEEEEvT0_T1_,"ax",@progbits
	.align	128
        .global         _ZN3cub18CUB_300001_SM_10006detail8for_each13static_kernelINS2_12policy_hub_t12policy_500_tEmN6thrust24THRUST_300001_SM_1000_NS8cuda_cub20__uninitialized_fill7functorINS7_10device_ptrIiEEiEEEEvT0_T1_
        .type           _ZN3cub18CUB_300001_SM_10006detail8for_each13static_kernelINS2_12policy_hub_t12policy_500_tEmN6thrust24THRUST_300001_SM_1000_NS8cuda_cub20__uninitialized_fill7functorINS7_10device_ptrIiEEiEEEEvT0_T1_,@function
        .size           _ZN3cub18CUB_300001_SM_10006detail8for_each13static_kernelINS2_12policy_hub_t12policy_500_tEmN6thrust24THRUST_300001_SM_1000_NS8cuda_cub20__uninitialized_fill7functorINS7_10device_ptrIiEEiEEEEvT0_T1_,(.L_x_6 - _ZN3cub18CUB_300001_SM_10006detail8for_each13static_kernelINS2_12policy_hub_t12policy_500_tEmN6thrust24THRUST_300001_SM_1000_NS8cuda_cub20__uninitialized_fill7functorINS7_10device_ptrIiEEiEEEEvT0_T1_)
        .other          _ZN3cub18CUB_300001_SM_10006detail8for_each13static_kernelINS2_12policy_hub_t12policy_500_tEmN6thrust24THRUST_300001_SM_1000_NS8cuda_cub20__uninitialized_fill7functorINS7_10device_ptrIiEEiEEEEvT0_T1_,@"STO_CUDA_ENTRY STV_DEFAULT"
_ZN3cub18CUB_300001_SM_10006detail8for_each13static_kernelINS2_12policy_hub_t12policy_500_tEmN6thrust24THRUST_300001_SM_1000_NS8cuda_cub20__uninitialized_fill7functorINS7_10device_ptrIiEEiEEEEvT0_T1_:
.text._ZN3cub18CUB_300001_SM_10006detail8for_each13static_kernelINS2_12policy_hub_t12policy_500_tEmN6thrust24THRUST_300001_SM_1000_NS8cuda_cub20__uninitialized_fill7functorINS7_10device_ptrIiEEiEEEEvT0_T1_:
[----:B------:R-:W-:Y:S08]  /*0000*/  LDC R1, c[0x0][0x37c] ;  /* 0x0000df00ff017b82 */ /* 0x000ff00000000800 */
[----:B------:R-:W0:Y:S01]  /*0010*/  S2UR UR4, SR_CTAID.X ;  /* 0x00000000000479c3 */ /* 0x000e220000002500 */
[----:B------:R-:W1:Y:S01]  /*0020*/  LDCU.64 UR6, c[0x0][0x380] ;  /* 0x00007000ff0677ac */ /* 0x000e620008000a00 */
[----:B------:R-:W2:Y:S01]  /*0030*/  LDCU.64 UR8, c[0x0][0x358] ;  /* 0x00006b00ff0877ac */ /* 0x000ea20008000a00 */
[----:B0-----:R-:W-:-:S04]  /*0040*/  UIMAD.WIDE.U32 UR4, UR4, 0x200, URZ ;  /* 0x00000200040478a5 */ /* 0x001fc8000f8e00ff */
[----:B-1----:R-:W-:-:S04]  /*0050*/  UIADD3 UR6, UP0, UPT, -UR4, UR6, URZ ;  /* 0x0000000604067290 */ /* 0x002fc8000ff1e1ff */
[----:B------:R-:W-:Y:S02]  /*0060*/  UIADD3.X UR7, UPT, UPT, ~UR5, UR7, URZ, UP0, !UPT ;  /* 0x0000000705077290 */ /* 0x000fe400087fe5ff */
[----:B------:R-:W-:-:S04]  /*0070*/  UISETP.GE.U32.AND UP0, UPT, UR6, 0x200, UPT ;  /* 0x000002000600788c */ /* 0x000fc8000bf06070 */
[----:B------:R-:W-:-:S09]  /*0080*/  UISETP.GE.U32.AND.EX UP0, UPT, UR7, URZ, UPT, UP0 ;  /* 0x000000ff0700728c */ /* 0x000fd2000bf06100 */
[----:B--2---:R-:W-:Y:S05]  /*0090*/  BRA.U !UP0, `(.L_x_0) ;  /* 0x0000000108287547 */ /* 0x004fea000b800000 */
[----:B------:R-:W0:Y:S01]  /*00a0*/  S2R R0, SR_TID.X ;  /* 0x0000000000007919 */ /* 0x000e220000002100 */
[----:B------:R-:W1:Y:S01]  /*00b0*/  LDCU.64 UR6, c[0x0][0x388] ;  /* 0x00007100ff0677ac */ /* 0x000e620008000a00 */
[----:B------:R-:W2:Y:S01]  /*00c0*/  LDC R5, c[0x0][0x390] ;  /* 0x0000e400ff057b82 */ /* 0x000ea20000000800 */
[----:B0-----:R-:W-:-:S05]  /*00d0*/  IADD3 R0, P0, PT, R0, UR4, RZ ;  /* 0x0000000400007c10 */ /* 0x001fca000ff1e0ff */
[----:B------:R-:W-:Y:S01]  /*00e0*/  IMAD.X R3, RZ, RZ, UR5, P0 ;  /* 0x00000005ff037e24 */ /* 0x000fe200080e06ff */
[----:B-1----:R-:W-:-:S04]  /*00f0*/  LEA R2, P0, R0, UR6, 0x2 ;  /* 0x0000000600027c11 */ /* 0x002fc8000f8010ff */
[----:B------:R-:W-:-:S05]  /*0100*/  LEA.HI.X R3, R0, UR7, R3, 0x2, P0 ;  /* 0x0000000700037c11 */ /* 0x000fca00080f1403 */
[----:B--2---:R-:W-:Y:S04]  /*0110*/  STG.E desc[UR8][R2.64], R5 ;  /* 0x0000000502007986 */ /* 0x004fe8000c101908 */
[----:B------:R-:W-:Y:S01]  /*0120*/  STG.E desc[UR8][R2.64+0x400], R5 ;  /* 0x0004000502007986 */ /* 0x000fe2000c101908 */
[----:B------:R-:W-:Y:S05]  /*0130*/  EXIT ;  /* 0x000000000000794d */ /* 0x000fea0003800000 */
.L_x_0:
[----:B------:R-:W0:Y:S01]  /*0140*/  S2R R0, SR_TID.X ;  /* 0x0000000000007919 */ /* 0x000e220000002100 */
[----:B------:R-:W-:Y:S01]  /*0150*/  IMAD.U32 R2, RZ, RZ, UR7 ;  /* 0x00000007ff027e24 */ /* 0x000fe2000f8e00ff */
[----:B------:R-:W1:Y:S01]  /*0160*/  LDCU.64 UR10, c[0x0][0x388] ;  /* 0x00007100ff0a77ac */ /* 0x000e620008000a00 */
[----:B------:R-:W-:Y:S01]  /*0170*/  IMAD.U32 R4, RZ, RZ, UR7 ;  /* 0x00000007ff047e24 */ /* 0x000fe2000f8e00ff */
[----:B0-----:R-:W-:-:S04]  /*0180*/  ISETP.LT.U32.AND P0, PT, R0, UR6, PT ;  /* 0x0000000600007c0c */ /* 0x001fc8000bf01070 */
[----:B------:R-:W-:Y:S01]  /*0190*/  ISETP.GT.U32.AND.EX P0, PT, R2, RZ, PT, P0 ;  /* 0x000000ff0200720c */ /* 0x000fe20003f04100 */
[C---:B------:R-:W-:Y:S01]  /*01a0*/  VIADD R2, R0.reuse, 0x100 ;  /* 0x0000010000027836 */ /* 0x040fe20000000000 */
[----:B------:R-:W-:-:S04]  /*01b0*/  IADD3 R0, P2, PT, R0, UR4, RZ ;  /* 0x0000000400007c10 */ /* 0x000fc8000ff5e0ff */
[----:B------:R-:W-:Y:S01]  /*01c0*/  ISETP.LT.U32.AND P1, PT, R2, UR6, PT ;  /* 0x0000000602007c0c */ /* 0x000fe2000bf21070 */
[----:B------:R-:W-:Y:S01]  /*01d0*/  IMAD.X R3, RZ, RZ, UR5, P2 ;  /* 0x00000005ff037e24 */ /* 0x000fe200090e06ff */
[----:B-1----:R-:W-:Y:S02]  /*01e0*/  LEA R2, P2, R0, UR10, 0x2 ;  /* 0x0000000a00027c11 */ /* 0x002fe4000f8410ff */
[----:B------:R-:W-:Y:S02]  /*01f0*/  ISETP.GT.U32.AND.EX P1, PT, R4, RZ, PT, P1 ;  /* 0x000000ff0400720c */ /* 0x000fe40003f24110 */
[----:B------:R-:W-:Y:S01]  /*0200*/  LEA.HI.X R3, R0, UR11, R3, 0x2, P2 ;  /* 0x0000000b00037c11 */ /* 0x000fe200090f1403 */
[----:B------:R-:W0:Y:S04]  /*0210*/  @P0 LDC R5, c[0x0][0x390] ;  /* 0x0000e400ff050b82 */ /* 0x000e280000000800 */
[----:B0-----:R0:W-:Y:S06]  /*0220*/  @P0 STG.E desc[UR8][R2.64], R5 ;  /* 0x0000000502000986 */ /* 0x0011ec000c101908 */
[----:B------:R-:W-:Y:S05]  /*0230*/  @!P1 EXIT ;  /* 0x000000000000994d */ /* 0x000fea0003800000 */
[----:B0-----:R-:W0:Y:S02]  /*0240*/  LDC R5, c[0x0][0x390] ;  /* 0x0000e400ff057b82 */ /* 0x001e240000000800 */
[----:B0-----:R-:W-:Y:S01]  /*0250*/  STG.E desc[UR8][R2.64+0x400], R5 ;  /* 0x0004000502007986 */ /* 0x001fe2000c101908 */
[----:B------:R-:W-:Y:S05]  /*0260*/  EXIT ;  /* 0x000000000000794d */ /* 0x000fea0003800000 */
.L_x_1:
[----:B------:R-:W-:-:S00]  /*0270*/  BRA `(.L_x_1) ;  /* 0xfffffffc00fc7947 */ /* 0x000fc0000383ffff */
[----:B------:R-:W-:-:S00]  /*0280*/  NOP ;  /* 0x0000000000007918 */ /* 0x000fc00000000000 */
[----:B------:R-:W-:-:S00]  /*0290*/  NOP ;  /* 0x0000000000007918 */ /* 0x000fc00000000000 */
[----:B------:R-:W-:-:S00]  /*02a0*/  NOP ;  /* 0x0000000000007918 */ /* 0x000fc00000000000 */
[----:B------:R-:W-:-:S00]  /*02b0*/  NOP ;  /* 0x0000000000007918 */ /* 0x000fc00000000000 */
[----:B------:R-:W-:-:S00]  /*02c0*/  NOP ;  /* 0x0000000000007918 */ /* 0x000fc00000000000 */
[----:B------:R-:W-:-:S00]  /*02d0*/  NOP ;  /* 0x0000000000007918 */ /* 0x000fc00000000000 */
[----:B------:R-:W-:-:S00]  /*02e0*/  NOP ;  /* 0x0000000000007918 */ /* 0x000fc00000000000 */
[----:B------:R-:W-:-:S00]  /*02f0*/  NOP ;  /* 0x0000000000007918 */ /* 0x000fc00000000000 */
.L_x_6:


//--------------------- .text._ZN3cub18CUB_300001_SM_10006detail11EmptyKernelIvEEvv --------------------------
	.section	.text._ZN3cub18CUB_300001_SM_10006detail11EmptyKernelIvEEvv,"ax",@progbits
	.align	128
        .global         _ZN3cub18CUB_300001_SM_10006detail11EmptyKernelIvEEvv
        .type           _ZN3cub18CUB_300001_SM_10006detail11EmptyKernelIvEEvv,@function
        .size           _ZN3cub18CUB_300001_SM_10006detail11EmptyKernelIvEEvv,(.L_x_7 - _ZN3cub18CUB_300001_SM_10006detail11EmptyKernelIvEEvv)
        .other          _ZN3cub18CUB_300001_SM_10006detail11EmptyKernelIvEEvv,@"STO_CUDA_ENTRY STV_DEFAULT"
_ZN3cub18CUB_300001_SM_10006detail11EmptyKernelIvEEvv:
.text._ZN3cub18CUB_300001_SM_10006detail11EmptyKernelIvEEvv:
[----:B------:R-:W-:Y:S01]  /*0000*/  LDC R1, c[0x0][0x37c] ;  /* 0x0000df00ff017b82 */ /* 0x000fe20000000800 */
[----:B------:R-:W-:Y:S05]  /*0010*/  EXIT ;  /* 0x000000000000794d */ /* 0x000fea0003800000 */
.L_x_2:
        /* <DEDUP_REMOVED lines=14> */
.L_x_7:


//--------------------- .text._Z7reduce0PiS_i     --------------------------
	.section	.text._Z7reduce0PiS_i,"ax",@progbits
	.align	128
        .global         _Z7reduce0PiS_i
        .type           _Z7reduce0PiS_i,@function
        .size           _Z7reduce0PiS_i,(.L_x_8 - _Z7reduce0PiS_i)
        .other          _Z7reduce0PiS_i,@"STO_CUDA_ENTRY STV_DEFAULT"
_Z7reduce0PiS_i:
.text._Z7reduce0PiS_i:
[----:B------:R-:W-:Y:S01]  /*0000*/  LDC R1, c[0x0][0x37c] ;  /* 0x0000df00ff017b82 */ /* 0x000fe20000000800 */
[----:B------:R-:W0:Y:S01]  /*0010*/  S2R R7, SR_TID.X ;  /* 0x0000000000077919 */ /* 0x000e220000002100 */
[----:B------:R-:W0:Y:S01]  /*0020*/  LDCU UR8, c[0x0][0x360] ;  /* 0x00006c00ff0877ac */ /* 0x000e220008000800 */
[----:B------:R-:W-:Y:S01]  /*0030*/  IMAD.MOV.U32 R9, RZ, RZ, RZ ;  /* 0x000000ffff097224 */ /* 0x000fe200078e00ff */
[----:B------:R-:W0:Y:S01]  /*0040*/  S2R R4, SR_CTAID.X ;  /* 0x0000000000047919 */ /* 0x000e220000002500 */
[----:B------:R-:W1:Y:S01]  /*0050*/  LDCU UR4, c[0x0][0x390] ;  /* 0x00007200ff0477ac */ /* 0x000e620008000800 */
[----:B------:R-:W2:Y:S01]  /*0060*/  LDCU.64 UR6, c[0x0][0x358] ;  /* 0x00006b00ff0677ac */ /* 0x000ea20008000a00 */
[----:B0-----:R-:W-:-:S05]  /*0070*/  IMAD R5, R4, UR8, R7 ;  /* 0x0000000804057c24 */ /* 0x001fca000f8e0207 */
[----:B-1----:R-:W-:-:S13]  /*0080*/  ISETP.GE.U32.AND P0, PT, R5, UR4, PT ;  /* 0x0000000405007c0c */ /* 0x002fda000bf06070 */
[----:B------:R-:W0:Y:S02]  /*0090*/  @!P0 LDC.64 R2, c[0x0][0x380] ;  /* 0x0000e000ff028b82 */ /* 0x000e240000000a00 */
[----:B0-----:R-:W-:-:S05]  /*00a0*/  @!P0 IMAD.WIDE.U32 R2, R5, 0x4, R2 ;  /* 0x0000000405028825 */ /* 0x001fca00078e0002 */
[----:B--2---:R-:W2:Y:S01]  /*00b0*/  @!P0 LDG.E R9, desc[UR6][R2.64] ;  /* 0x0000000602098981 */ /* 0x004ea2000c1e1900 */
[----:B------:R-:W0:Y:S01]  /*00c0*/  S2UR UR5, SR_CgaCtaId ;  /* 0x00000000000579c3 */ /* 0x000e220000008800 */
[----:B------:R-:W-:Y:S01]  /*00d0*/  UMOV UR4, 0x400 ;  /* 0x0000040000047882 */ /* 0x000fe20000000000 */
[----:B------:R-:W-:Y:S01]  /*00e0*/  UISETP.GE.U32.AND UP0, UPT, UR8, 0x2, UPT ;  /* 0x000000020800788c */ /* 0x000fe2000bf06070 */
[----:B------:R-:W-:Y:S01]  /*00f0*/  ISETP.NE.AND P0, PT, R7, RZ, PT ;  /* 0x000000ff0700720c */ /* 0x000fe20003f05270 */
[----:B0-----:R-:W-:-:S06]  /*0100*/  ULEA UR4, UR5, UR4, 0x18 ;  /* 0x0000000405047291 */ /* 0x001fcc000f8ec0ff */
[----:B------:R-:W-:-:S05]  /*0110*/  LEA R0, R7, UR4, 0x2 ;  /* 0x0000000407007c11 */ /* 0x000fca000f8e10ff */
[----:B--2---:R0:W-:Y:S01]  /*0120*/  STS [R0], R9 ;  /* 0x0000000900007388 */ /* 0x0041e20000000800 */
[----:B------:R-:W-:Y:S06]  /*0130*/  BAR.SYNC.DEFER_BLOCKING 0x0 ;  /* 0x0000000000007b1d */ /* 0x000fec0000010000 */
[----:B------:R-:W-:Y:S05]  /*0140*/  BRA.U !UP0, `(.L_x_3) ;  /* 0x0000000108347547 */ /* 0x000fea000b800000 */
[----:B------:R-:W-:-:S07]  /*0150*/  HFMA2 R3, -RZ, RZ, 0, 5.9604644775390625e-08 ;  /* 0x00000001ff037431 */ /* 0x000fce00000001ff */
.L_x_4:
[----:B------:R-:W-:-:S05]  /*0160*/  IMAD.SHL.U32 R6, R3, 0x2, RZ ;  /* 0x0000000203067824 */ /* 0x000fca00078e00ff */
[----:B------:R-:W-:-:S04]  /*0170*/  IADD3 R2, PT, PT, R6, -0x1, RZ ;  /* 0xffffffff06027810 */ /* 0x000fc80007ffe0ff */
[----:B------:R-:W-:-:S13]  /*0180*/  LOP3.LUT P1, RZ, R2, R7, RZ, 0xc0, !PT ;  /* 0x0000000702ff7212 */ /* 0x000fda000782c0ff */
[----:B------:R-:W-:Y:S02]  /*0190*/  @!P1 IMAD R2, R3, 0x4, R0 ;  /* 0x0000000403029824 */ /* 0x000fe400078e0200 */
[----:B------:R-:W-:Y:S04]  /*01a0*/  @!P1 LDS R3, [R0] ;  /* 0x0000000000039984 */ /* 0x000fe80000000800 */
[----:B------:R-:W1:Y:S02]  /*01b0*/  @!P1 LDS R2, [R2] ;  /* 0x0000000002029984 */ /* 0x000e640000000800 */
[----:B-1----:R-:W-:Y:S01]  /*01c0*/  @!P1 IADD3 R5, PT, PT, R2, R3, RZ ;  /* 0x0000000302059210 */ /* 0x002fe20007ffe0ff */
[----:B------:R-:W-:-:S04]  /*01d0*/  IMAD.MOV.U32 R3, RZ, RZ, R6 ;  /* 0x000000ffff037224 */ /* 0x000fc800078e0006 */
[----:B------:R1:W-:Y:S01]  /*01e0*/  @!P1 STS [R0], R5 ;  /* 0x0000000500009388 */ /* 0x0003e20000000800 */
[----:B------:R-:W-:Y:S01]  /*01f0*/  BAR.SYNC.DEFER_BLOCKING 0x0 ;  /* 0x0000000000007b1d */ /* 0x000fe20000010000 */
[----:B------:R-:W-:-:S13]  /*0200*/  ISETP.GE.U32.AND P1, PT, R6, UR8, PT ;  /* 0x0000000806007c0c */ /* 0x000fda000bf26070 */
[----:B-1----:R-:W-:Y:S05]  /*0210*/  @!P1 BRA `(.L_x_4) ;  /* 0xfffffffc00d09947 */ /* 0x002fea000383ffff */
.L_x_3:
[----:B------:R-:W-:Y:S05]  /*0220*/  @P0 EXIT ;  /* 0x000000000000094d */ /* 0x000fea0003800000 */
[----:B------:R-:W1:Y:S01]  /*0230*/  S2UR UR5, SR_CgaCtaId ;  /* 0x00000000000579c3 */ /* 0x000e620000008800 */
[----:B------:R-:W-:-:S07]  /*0240*/  UMOV UR4, 0x400 ;  /* 0x0000040000047882 */ /* 0x000fce0000000000 */
[----:B------:R-:W2:Y:S01]  /*0250*/  LDC.64 R2, c[0x0][0x388] ;  /* 0x0000e200ff027b82 */ /* 0x000ea20000000a00 */
[----:B-1----:R-:W-:Y:S01]  /*0260*/  ULEA UR4, UR5, UR4, 0x18 ;  /* 0x0000000405047291 */ /* 0x002fe2000f8ec0ff */
[----:B--2---:R-:W-:-:S08]  /*0270*/  IMAD.WIDE.U32 R2, R4, 0x4, R2 ;  /* 0x0000000404027825 */ /* 0x004fd000078e0002 */
[----:B------:R-:W1:Y:S04]  /*0280*/  LDS R5, [UR4] ;  /* 0x00000004ff057984 */ /* 0x000e680008000800 */
[----:B-1----:R-:W-:Y:S01]  /*0290*/  STG.E desc[UR6][R2.64], R5 ;  /* 0x0000000502007986 */ /* 0x002fe2000c101906 */
[----:B------:R-:W-:Y:S05]  /*02a0*/  EXIT ;  /* 0x000000000000794d */ /* 0x000fea0003800000 */
.L_x_5:
        /* <DEDUP_REMOVED lines=13> */
.L_x_8:


//--------------------- .nv.shared._ZN3cub18CUB_300001_SM_10006detail8for_each13static_kernelINS2_12policy_hub_t12policy_500_tEmN6thrust24THRUST_300001_SM_1000_NS8cuda_cub20__uninitialized_fill7functorINS7_10device_ptrIiEEiEEEEvT0_T1_ --------------------------
	.section	.nv.shared._ZN3cub18CUB_300001_SM_10006detail8for_each13static_kernelINS2_12policy_hub_t12policy_500_tEmN6thrust24THRUST_300001_SM_1000_NS8cuda_cub20__uninitialized_fill7functorINS7_10device_ptrIiEEiEEEEvT0_T1_,"aw",@nobits
	.sectionflags	@""
	.align	16
	.zero		1024


//--------------------- .nv.shared.reserved.0     --------------------------
	.section	.nv.shared.reserved.0,"aw",@nobits
	.weak		__nv_reservedSMEM_offset_0_alias
	.size		__nv_reservedSMEM_offset_0_alias, 0, 64
	.other		__nv_reservedSMEM_offset_0_alias,@"STO_CUDA_RESERVED_SHARED STV_DEFAULT"
__nv_reservedSMEM_offset_0_alias:
	.zero		0
	.zero		64


//--------------------- .nv.global                --------------------------
	.section	.nv.global,"aw",@nobits
.nv.global:
	.type		_ZN34_INTERNAL_52a4957a_4_k_cu_932465c36thrust24THRUST_300001_SM_1000_NS12placeholders2_8E,@object
	.size		_ZN34_INTERNAL_52a4957a_4_k_cu_932465c36thrust24THRUST_300001_SM_1000_NS12placeholders2_8E,(_ZN34_INTERNAL_52a4957a_4_k_cu_932465c34cuda3std3__436_GLOBAL__N__52a4957a_4_k_cu_932465c36ignoreE - _ZN34_INTERNAL_52a4957a_4_k_cu_932465c36thrust24THRUST_300001_SM_1000_NS12placeholders2_8E)
_ZN34_INTERNAL_52a4957a_4_k_cu_932465c36thrust24THRUST_300001_SM_1000_NS12placeholders2_8E:
	.zero		1
	.type		_ZN34_INTERNAL_52a4957a_4_k_cu_932465c34cuda3std3__436_GLOBAL__N__52a4957a_4_k_cu_932465c36ignoreE,@object
	.size		_ZN34_INTERNAL_52a4957a_4_k_cu_932465c34cuda3std3__436_GLOBAL__N__52a4957a_4_k_cu_932465c36ignoreE,(_ZN34_INTERNAL_52a4957a_4_k_cu_932465c34cuda3std6ranges3__45__cpo4dataE - _ZN34_INTERNAL_52a4957a_4_k_cu_932465c34cuda3std3__436_GLOBAL__N__52a4957a_4_k_cu_932465c36ignoreE)
_ZN34_INTERNAL_52a4957a_4_k_cu_932465c34cuda3std3__436_GLOBAL__N__52a4957a_4_k_cu_932465c36ignoreE:
	.zero		1
	.type		_ZN34_INTERNAL_52a4957a_4_k_cu_932465c34cuda3std6ranges3__45__cpo4dataE,@object
	.size		_ZN34_INTERNAL_52a4957a_4_k_cu_932465c34cuda3std6ranges3__45__cpo4dataE,(_ZN34_INTERNAL_52a4957a_4_k_cu_932465c36thrust24THRUST_300001_SM_1000_NS6system3cpp3parE - _ZN34_INTERNAL_52a4957a_4_k_cu_932465c34cuda3std6ranges3__45__cpo4dataE)
_ZN34_INTERNAL_52a4957a_4_k_cu_932465c34cuda3std6ranges3__45__cpo4dataE:
	.zero		1
	.type		_ZN34_INTERNAL_52a4957a_4_k_cu_932465c36thrust24THRUST_300001_SM_1000_NS6system3cpp3parE,@object
	.size		_ZN34_INTERNAL_52a4957a_4_k_cu_932465c36thrust24THRUST_300001_SM_1000_NS6system3cpp3parE,(_ZN34_INTERNAL_52a4957a_4_k_cu_932465c34cuda3std3__45__cpo5beginE - _ZN34_INTERNAL_52a4957a_4_k_cu_932465c36thrust24THRUST_300001_SM_1000_NS6system3cpp3parE)
_ZN34_INTERNAL_52a4957a_4_k_cu_932465c36thrust24THRUST_300001_SM_1000_NS6system3cpp3parE:
	.zero		1
	.type		_ZN34_INTERNAL_52a4957a_4_k_cu_932465c34cuda3std3__45__cpo5beginE,@object
	.size		_ZN34_INTERNAL_52a4957a_4_k_cu_932465c34cuda3std3__45__cpo5beginE,(_ZN34_INTERNAL_52a4957a_4_k_cu_932465c34cuda3std6ranges3__45__cpo5beginE - _ZN34_INTERNAL_52a4957a_4_k_cu_932465c34cuda3std3__45__cpo5beginE)
_ZN34_INTERNAL_52a4957a_4_k_cu_932465c34cuda3std3__45__cpo5beginE:
	.zero		1
	.type		_ZN34_INTERNAL_52a4957a_4_k_cu_932465c34cuda3std6ranges3__45__cpo5beginE,@object
	.size		_ZN34_INTERNAL_52a4957a_4_k_cu_932465c34cuda3std6ranges3__45__cpo5beginE,(_ZN34_INTERNAL_52a4957a_4_k_cu_932465c36thrust24THRUST_300001_SM_1000_NS6deviceE - _ZN34_INTERNAL_52a4957a_4_k_cu_932465c34cuda3std6ranges3__45__cpo5beginE)
_ZN34_INTERNAL_52a4957a_4_k_cu_932465c34cuda3std6ranges3__45__cpo5beginE:
	.zero		1
	.type		_ZN34_INTERNAL_52a4957a_4_k_cu_932465c36thrust24THRUST_300001_SM_1000_NS6deviceE,@object
	.size		_ZN34_INTERNAL_52a4957a_4_k_cu_932465c36thrust24THRUST_300001_SM_1000_NS6deviceE,(_ZN34_INTERNAL_52a4957a_4_k_cu_932465c34cuda3std3__47nulloptE - _ZN34_INTERNAL_52a4957a_4_k_cu_932465c36thrust24THRUST_300001_SM_1000_NS6deviceE)
_ZN34_INTERNAL_52a4957a_4_k_cu_932465c36thrust24THRUST_300001_SM_1000_NS6deviceE:
	.zero		1
	.type		_ZN34_INTERNAL_52a4957a_4_k_cu_932465c34cuda3std3__47nulloptE,@object
	.size		_ZN34_INTERNAL_52a4957a_4_k_cu_932465c34cuda3std3__47nulloptE,(_ZN34_INTERNAL_52a4957a_4_k_cu_932465c34cuda3std6ranges3__45__cpo8distanceE - _ZN34_INTERNAL_52a4957a_4_k_cu_932465c34cuda3std3__47nulloptE)
_ZN34_INTERNAL_52a4957a_4_k_cu_932465c34cuda3std3__47nulloptE:
	.zero		1
	.type		_ZN34_INTERNAL_52a4957a_4_k_cu_932465c34cuda3std6ranges3__45__cpo8distanceE,@object
	.size		_ZN34_INTERNAL_52a4957a_4_k_cu_932465c34cuda3std6ranges3__45__cpo8distanceE,(_ZN34_INTERNAL_52a4957a_4_k_cu_932465c36thrust24THRUST_300001_SM_1000_NS12placeholders2_4E - _ZN34_INTERNAL_52a4957a_4_k_cu_932465c34cuda3std6ranges3__45__cpo8distanceE)
_ZN34_INTERNAL_52a4957a_4_k_cu_932465c34cuda3std6ranges3__45__cpo8distanceE:
	.zero		1
	.type		_ZN34_INTERNAL_52a4957a_4_k_cu_932465c36thrust24THRUST_300001_SM_1000_NS12placeholders2_4E,@object
	.size		_ZN34_INTERNAL_52a4957a_4_k_cu_932465c36thrust24THRUST_300001_SM_1000_NS12placeholders2_4E,(_ZN34_INTERNAL_52a4957a_4_k_cu_932465c34cuda3std3__45__cpo6rbeginE - _ZN34_INTERNAL_52a4957a_4_k_cu_932465c36thrust24THRUST_300001_SM_1000_NS12placeholders2_4E)
_ZN34_INTERNAL_52a4957a_4_k_cu_932465c36thrust24THRUST_300001_SM_1000_NS12placeholders2_4E:
	.zero		1
	.type		_ZN34_INTERNAL_52a4957a_4_k_cu_932465c34cuda3std3__45__cpo6rbeginE,@object
	.size		_ZN34_INTERNAL_52a4957a_4_k_cu_932465c34cuda3std3__45__cpo6rbeginE,(_ZN34_INTERNAL_52a4957a_4_k_cu_932465c34cuda3std6ranges3__45__cpo7advanceE - _ZN34_INTERNAL_52a4957a_4_k_cu_932465c34cuda3std3__45__cpo6rbeginE)
_ZN34_INTERNAL_52a4957a_4_k_cu_932465c34cuda3std3__45__cpo6rbeginE:
	.zero		1
	.type		_ZN34_INTERNAL_52a4957a_4_k_cu_932465c34cuda3std6ranges3__45__cpo7advanceE,@object
	.size		_ZN34_INTERNAL_52a4957a_4_k_cu_932465c34cuda3std6ranges3__45__cpo7advanceE,(_ZN34_INTERNAL_52a4957a_4_k_cu_932465c36thrust24THRUST_300001_SM_1000_NS12placeholders3_10E - _ZN34_INTERNAL_52a4957a_4_k_cu_932465c34cuda3std6ranges3__45__cpo7advanceE)
_ZN34_INTERNAL_52a4957a_4_k_cu_932465c34cuda3std6ranges3__45__cpo7advanceE:
	.zero		1
	.type		_ZN34_INTERNAL_52a4957a_4_k_cu_932465c36thrust24THRUST_300001_SM_1000_NS12placeholders3_10E,@object
	.size		_ZN34_INTERNAL_52a4957a_4_k_cu_932465c36thrust24THRUST_300001_SM_1000_NS12placeholders3_10E,(_ZN34_INTERNAL_52a4957a_4_k_cu_932465c34cuda3std3__48in_placeE - _ZN34_INTERNAL_52a4957a_4_k_cu_932465c36thrust24THRUST_300001_SM_1000_NS12placeholders3_10E)
_ZN34_INTERNAL_52a4957a_4_k_cu_932465c36thrust24THRUST_300001_SM_1000_NS12placeholders3_10E:
	.zero		1
	.type		_ZN34_INTERNAL_52a4957a_4_k_cu_932465c34cuda3std3__48in_placeE,@object
	.size		_ZN34_INTERNAL_52a4957a_4_k_cu_932465c34cuda3std3__48in_placeE,(_ZN34_INTERNAL_52a4957a_4_k_cu_932465c34cuda3std6ranges3__45__cpo4sizeE - _ZN34_INTERNAL_52a4957a_4_k_cu_932465c34cuda3std3__48in_placeE)
_ZN34_INTERNAL_52a4957a_4_k_cu_932465c34cuda3std3__48in_placeE:
	.zero		1
	.type		_ZN34_INTERNAL_52a4957a_4_k_cu_932465c34cuda3std6ranges3__45__cpo4sizeE,@object
	.size		_ZN34_INTERNAL_52a4957a_4_k_cu_932465c34cuda3std6ranges3__45__cpo4sizeE,(_ZN34_INTERNAL_52a4957a_4_k_cu_932465c36thrust24THRUST_300001_SM_1000_NS12placeholders2_2E - _ZN34_INTERNAL_52a4957a_4_k_cu_932465c34cuda3std6ranges3__45__cpo4sizeE)
_ZN34_INTERNAL_52a4957a_4_k_cu_932465c34cuda3std6ranges3__45__cpo4sizeE:
	.zero		1
	.type		_ZN34_INTERNAL_52a4957a_4_k_cu_932465c36thrust24THRUST_300001_SM_1000_NS12placeholders2_2E,@object
	.size		_ZN34_INTERNAL_52a4957a_4_k_cu_932465c36thrust24THRUST_300001_SM_1000_NS12placeholders2_2E,(_ZN34_INTERNAL_52a4957a_4_k_cu_932465c34cuda3std3__45__cpo6cbeginE - _ZN34_INTERNAL_52a4957a_4_k_cu_932465c36thrust24THRUST_300001_SM_1000_NS12placeholders2_2E)
_ZN34_INTERNAL_52a4957a_4_k_cu_932465c36thrust24THRUST_300001_SM_1000_NS12placeholders2_2E:
	.zero		1
	.type		_ZN34_INTERNAL_52a4957a_4_k_cu_932465c34cuda3std3__45__cpo6cbeginE,@object
	.size		_ZN34_INTERNAL_52a4957a_4_k_cu_932465c34cuda3std3__45__cpo6cbeginE,(_ZN34_INTERNAL_52a4957a_4_k_cu_932465c34cuda3std6ranges3__45__cpo6cbeginE - _ZN34_INTERNAL_52a4957a_4_k_cu_932465c34cuda3std3__45__cpo6cbeginE)
_ZN34_INTERNAL_52a4957a_4_k_cu_932465c34cuda3std3__45__cpo6cbeginE:
	.zero		1
	.type		_ZN34_INTERNAL_52a4957a_4_k_cu_932465c34cuda3std6ranges3__45__cpo6cbeginE,@object
	.size		_ZN34_INTERNAL_52a4957a_4_k_cu_932465c34cuda3std6ranges3__45__cpo6cbeginE,(_ZN34_INTERNAL_52a4957a_4_k_cu_932465c36thrust24THRUST_300001_SM_1000_NS12placeholders2_6E - _ZN34_INTERNAL_52a4957a_4_k_cu_932465c34cuda3std6ranges3__45__cpo6cbeginE)
_ZN34_INTERNAL_52a4957a_4_k_cu_932465c34cuda3std6ranges3__45__cpo6cbeginE:
	.zero		1
	.type		_ZN34_INTERNAL_52a4957a_4_k_cu_932465c36thrust24THRUST_300001_SM_1000_NS12placeholders2_6E,@object
	.size		_ZN34_INTERNAL_52a4957a_4_k_cu_932465c36thrust24THRUST_300001_SM_1000_NS12placeholders2_6E,(_ZN34_INTERNAL_52a4957a_4_k_cu_932465c34cuda3std3__45__cpo7crbeginE - _ZN34_INTERNAL_52a4957a_4_k_cu_932465c36thrust24THRUST_300001_SM_1000_NS12placeholders2_6E)
_ZN34_INTERNAL_52a4957a_4_k_cu_932465c36thrust24THRUST_300001_SM_1000_NS12placeholders2_6E:
	.zero		1
	.type		_ZN34_INTERNAL_52a4957a_4_k_cu_932465c34cuda3std3__45__cpo7crbeginE,@object
	.size		_ZN34_INTERNAL_52a4957a_4_k_cu_932465c34cuda3std3__45__cpo7crbeginE,(_ZN34_INTERNAL_52a4957a_4_k_cu_932465c34cuda3std6ranges3__45__cpo4nextE - _ZN34_INTERNAL_52a4957a_4_k_cu_932465c34cuda3std3__45__cpo7crbeginE)
_ZN34_INTERNAL_52a4957a_4_k_cu_932465c34cuda3std3__45__cpo7crbeginE:
	.zero		1
	.type		_ZN34_INTERNAL_52a4957a_4_k_cu_932465c34cuda3std6ranges3__45__cpo4nextE,@object
	.size		_ZN34_INTERNAL_52a4957a_4_k_cu_932465c34cuda3std6ranges3__45__cpo4nextE,(_ZN34_INTERNAL_52a4957a_4_k_cu_932465c34cuda3std6ranges3__45__cpo4swapE - _ZN34_INTERNAL_52a4957a_4_k_cu_932465c34cuda3std6ranges3__45__cpo4nextE)
_ZN34_INTERNAL_52a4957a_4_k_cu_932465c34cuda3std6ranges3__45__cpo4nextE:
	.zero		1
	.type		_ZN34_INTERNAL_52a4957a_4_k_cu_932465c34cuda3std6ranges3__45__cpo4swapE,@object
	.size		_ZN34_INTERNAL_52a4957a_4_k_cu_932465c34cuda3std6ranges3__45__cpo4swapE,(_ZN34_INTERNAL_52a4957a_4_k_cu_932465c36thrust24THRUST_300001_SM_1000_NS8cuda_cub10par_nosyncE - _ZN34_INTERNAL_52a4957a_4_k_cu_932465c34cuda3std6ranges3__45__cpo4swapE)
_ZN34_INTERNAL_52a4957a_4_k_cu_932465c34cuda3std6ranges3__45__cpo4swapE:
	.zero		1
	.type		_ZN34_INTERNAL_52a4957a_4_k_cu_932465c36thrust24THRUST_300001_SM_1000_NS8cuda_cub10par_nosyncE,@object
	.size		_ZN34_INTERNAL_52a4957a_4_k_cu_932465c36thrust24THRUST_300001_SM_1000_NS8cuda_cub10par_nosyncE,(_ZN34_INTERNAL_52a4957a_4_k_cu_932465c36thrust24THRUST_300001_SM_1000_NS3seqE - _ZN34_INTERNAL_52a4957a_4_k_cu_932465c36thrust24THRUST_300001_SM_1000_NS8cuda_cub10par_nosyncE)
_ZN34_INTERNAL_52a4957a_4_k_cu_932465c36thrust24THRUST_300001_SM_1000_NS8cuda_cub10par_nosyncE:
	.zero		1
	.type		_ZN34_INTERNAL_52a4957a_4_k_cu_932465c36thrust24THRUST_300001_SM_1000_NS3seqE,@object
	.size		_ZN34_INTERNAL_52a4957a_4_k_cu_932465c36thrust24THRUST_300001_SM_1000_NS3seqE,(_ZN34_INTERNAL_52a4957a_4_k_cu_932465c34cuda3std3__420unreachable_sentinelE - _ZN34_INTERNAL_52a4957a_4_k_cu_932465c36thrust24THRUST_300001_SM_1000_NS3seqE)
_ZN34_INTERNAL_52a4957a_4_k_cu_932465c36thrust24THRUST_300001_SM_1000_NS3seqE:
	.zero		1
	.type		_ZN34_INTERNAL_52a4957a_4_k_cu_932465c34cuda3std3__420unreachable_sentinelE,@object
	.size		_ZN34_INTERNAL_52a4957a_4_k_cu_932465c34cuda3std3__420unreachable_sentinelE,(_ZN34_INTERNAL_52a4957a_4_k_cu_932465c34cuda3std6ranges3__45__cpo5ssizeE - _ZN34_INTERNAL_52a4957a_4_k_cu_932465c34cuda3std3__420unreachable_sentinelE)
_ZN34_INTERNAL_52a4957a_4_k_cu_932465c34cuda3std3__420unreachable_sentinelE:
	.zero		1
	.type		_ZN34_INTERNAL_52a4957a_4_k_cu_932465c34cuda3std6ranges3__45__cpo5ssizeE,@object
	.size		_ZN34_INTERNAL_52a4957a_4_k_cu_932465c34cuda3std6ranges3__45__cpo5ssizeE,(_ZN34_INTERNAL_52a4957a_4_k_cu_932465c36thrust24THRUST_300001_SM_1000_NS12placeholders2_3E - _ZN34_INTERNAL_52a4957a_4_k_cu_932465c34cuda3std6ranges3__45__cpo5ssizeE)
_ZN34_INTERNAL_52a4957a_4_k_cu_932465c34cuda3std6ranges3__45__cpo5ssizeE:
	.zero		1
	.type		_ZN34_INTERNAL_52a4957a_4_k_cu_932465c36thrust24THRUST_300001_SM_1000_NS12placeholders2_3E,@object
	.size		_ZN34_INTERNAL_52a4957a_4_k_cu_932465c36thrust24THRUST_300001_SM_1000_NS12placeholders2_3E,(_ZN34_INTERNAL_52a4957a_4_k_cu_932465c34cuda3std3__45__cpo4cendE - _ZN34_INTERNAL_52a4957a_4_k_cu_932465c36thrust24THRUST_300001_SM_1000_NS12placeholders2_3E)
_ZN34_INTERNAL_52a4957a_4_k_cu_932465c36thrust24THRUST_300001_SM_1000_NS12placeholders2_3E:
	.zero		1
	.type		_ZN34_INTERNAL_52a4957a_4_k_cu_932465c34cuda3std3__45__cpo4cendE,@object
	.size		_ZN34_INTERNAL_52a4957a_4_k_cu_932465c34cuda3std3__45__cpo4cendE,(_ZN34_INTERNAL_52a4957a_4_k_cu_932465c34cuda3std6ranges3__45__cpo4cendE - _ZN34_INTERNAL_52a4957a_4_k_cu_932465c34cuda3std3__45__cpo4cendE)
_ZN34_INTERNAL_52a4957a_4_k_cu_932465c34cuda3std3__45__cpo4cendE:
	.zero		1
	.type		_ZN34_INTERNAL_52a4957a_4_k_cu_932465c34cuda3std6ranges3__45__cpo4cendE,@object
	.size		_ZN34_INTERNAL_52a4957a_4_k_cu_932465c34cuda3std6ranges3__45__cpo4cendE,(_ZN34_INTERNAL_52a4957a_4_k_cu_932465c36thrust24THRUST_300001_SM_1000_NS12placeholders2_7E - _ZN34_INTERNAL_52a4957a_4_k_cu_932465c34cuda3std6ranges3__45__cpo4cendE)
_ZN34_INTERNAL_52a4957a_4_k_cu_932465c34cuda3std6ranges3__45__cpo4cendE:
	.zero		1
	.type		_ZN34_INTERNAL_52a4957a_4_k_cu_932465c36thrust24THRUST_300001_SM_1000_NS12placeholders2_7E,@object
	.size		_ZN34_INTERNAL_52a4957a_4_k_cu_932465c36thrust24THRUST_300001_SM_1000_NS12placeholders2_7E,(_ZN34_INTERNAL_52a4957a_4_k_cu_932465c34cuda3std3__45__cpo5crendE - _ZN34_INTERNAL_52a4957a_4_k_cu_932465c36thrust24THRUST_300001_SM_1000_NS12placeholders2_7E)
_ZN34_INTERNAL_52a4957a_4_k_cu_932465c36thrust24THRUST_300001_SM_1000_NS12placeholders2_7E:
	.zero		1
	.type		_ZN34_INTERNAL_52a4957a_4_k_cu_932465c34cuda3std3__45__cpo5crendE,@object
	.size		_ZN34_INTERNAL_52a4957a_4_k_cu_932465c34cuda3std3__45__cpo5crendE,(_ZN34_INTERNAL_52a4957a_4_k_cu_932465c34cuda3std6ranges3__45__cpo4prevE - _ZN34_INTERNAL_52a4957a_4_k_cu_932465c34cuda3std3__45__cpo5crendE)
_ZN34_INTERNAL_52a4957a_4_k_cu_932465c34cuda3std3__45__cpo5crendE:
	.zero		1
	.type		_ZN34_INTERNAL_52a4957a_4_k_cu_932465c34cuda3std6ranges3__45__cpo4prevE,@object
	.size		_ZN34_INTERNAL_52a4957a_4_k_cu_932465c34cuda3std6ranges3__45__cpo4prevE,(_ZN34_INTERNAL_52a4957a_4_k_cu_932465c34cuda3std6ranges3__45__cpo9iter_moveE - _ZN34_INTERNAL_52a4957a_4_k_cu_932465c34cuda3std6ranges3__45__cpo4prevE)
_ZN34_INTERNAL_52a4957a_4_k_cu_932465c34cuda3std6ranges3__45__cpo4prevE:
	.zero		1
	.type		_ZN34_INTERNAL_52a4957a_4_k_cu_932465c34cuda3std6ranges3__45__cpo9iter_moveE,@object
	.size		_ZN34_INTERNAL_52a4957a_4_k_cu_932465c34cuda3std6ranges3__45__cpo9iter_moveE,(_ZN34_INTERNAL_52a4957a_4_k_cu_932465c36thrust24THRUST_300001_SM_1000_NS6system6detail10sequential3seqE - _ZN34_INTERNAL_52a4957a_4_k_cu_932465c34cuda3std6ranges3__45__cpo9iter_moveE)
_ZN34_INTERNAL_52a4957a_4_k_cu_932465c34cuda3std6ranges3__45__cpo9iter_moveE:
	.zero		1
	.type		_ZN34_INTERNAL_52a4957a_4_k_cu_932465c36thrust24THRUST_300001_SM_1000_NS6system6detail10sequential3seqE,@object
	.size		_ZN34_INTERNAL_52a4957a_4_k_cu_932465c36thrust24THRUST_300001_SM_1000_NS6system6detail10sequential3seqE,(_ZN34_INTERNAL_52a4957a_4_k_cu_932465c36thrust24THRUST_300001_SM_1000_NS12placeholders2_9E - _ZN34_INTERNAL_52a4957a_4_k_cu_932465c36thrust24THRUST_300001_SM_1000_NS6system6detail10sequential3seqE)
_ZN34_INTERNAL_52a4957a_4_k_cu_932465c36thrust24THRUST_300001_SM_1000_NS6system6detail10sequential3seqE:
	.zero		1
	.type		_ZN34_INTERNAL_52a4957a_4_k_cu_932465c36thrust24THRUST_300001_SM_1000_NS12placeholders2_9E,@object
	.size		_ZN34_INTERNAL_52a4957a_4_k_cu_932465c36thrust24THRUST_300001_SM_1000_NS12placeholders2_9E,(_ZN34_INTERNAL_52a4957a_4_k_cu_932465c34cuda3std3__419piecewise_constructE - _ZN34_INTERNAL_52a4957a_4_k_cu_932465c36thrust24THRUST_300001_SM_1000_NS12placeholders2_9E)
_ZN34_INTERNAL_52a4957a_4_k_cu_932465c36thrust24THRUST_300001_SM_1000_NS12placeholders2_9E:
	.zero		1
	.type		_ZN34_INTERNAL_52a4957a_4_k_cu_932465c34cuda3std3__419piecewise_constructE,@object
	.size		_ZN34_INTERNAL_52a4957a_4_k_cu_932465c34cuda3std3__419piecewise_constructE,(_ZN34_INTERNAL_52a4957a_4_k_cu_932465c34cuda3std6ranges3__45__cpo5cdataE - _ZN34_INTERNAL_52a4957a_4_k_cu_932465c34cuda3std3__419piecewise_constructE)
_ZN34_INTERNAL_52a4957a_4_k_cu_932465c34cuda3std3__419piecewise_constructE:
	.zero		1
	.type		_ZN34_INTERNAL_52a4957a_4_k_cu_932465c34cuda3std6ranges3__45__cpo5cdataE,@object
	.size		_ZN34_INTERNAL_52a4957a_4_k_cu_932465c34cuda3std6ranges3__45__cpo5cdataE,(_ZN34_INTERNAL_52a4957a_4_k_cu_932465c36thrust24THRUST_300001_SM_1000_NS12placeholders2_1E - _ZN34_INTERNAL_52a4957a_4_k_cu_932465c34cuda3std6ranges3__45__cpo5cdataE)
_ZN34_INTERNAL_52a4957a_4_k_cu_932465c34cuda3std6ranges3__45__cpo5cdataE:
	.zero		1
	.type		_ZN34_INTERNAL_52a4957a_4_k_cu_932465c36thrust24THRUST_300001_SM_1000_NS12placeholders2_1E,@object
	.size		_ZN34_INTERNAL_52a4957a_4_k_cu_932465c36thrust24THRUST_300001_SM_1000_NS12placeholders2_1E,(_ZN34_INTERNAL_52a4957a_4_k_cu_932465c34cuda3std3__45__cpo3endE - _ZN34_INTERNAL_52a4957a_4_k_cu_932465c36thrust24THRUST_300001_SM_1000_NS12placeholders2_1E)
_ZN34_INTERNAL_52a4957a_4_k_cu_932465c36thrust24THRUST_300001_SM_1000_NS12placeholders2_1E:
	.zero		1
	.type		_ZN34_INTERNAL_52a4957a_4_k_cu_932465c34cuda3std3__45__cpo3endE,@object
	.size		_ZN34_INTERNAL_52a4957a_4_k_cu_932465c34cuda3std3__45__cpo3endE,(_ZN34_INTERNAL_52a4957a_4_k_cu_932465c34cuda3std6ranges3__45__cpo3endE - _ZN34_INTERNAL_52a4957a_4_k_cu_932465c34cuda3std3__45__cpo3endE)
_ZN34_INTERNAL_52a4957a_4_k_cu_932465c34cuda3std3__45__cpo3endE:
	.zero		1
	.type		_ZN34_INTERNAL_52a4957a_4_k_cu_932465c34cuda3std6ranges3__45__cpo3endE,@object
	.size		_ZN34_INTERNAL_52a4957a_4_k_cu_932465c34cuda3std6ranges3__45__cpo3endE,(_ZN34_INTERNAL_52a4957a_4_k_cu_932465c36thrust24THRUST_300001_SM_1000_NS12placeholders2_5E - _ZN34_INTERNAL_52a4957a_4_k_cu_932465c34cuda3std6ranges3__45__cpo3endE)
_ZN34_INTERNAL_52a4957a_4_k_cu_932465c34cuda3std6ranges3__45__cpo3endE:
	.zero		1
	.type		_ZN34_INTERNAL_52a4957a_4_k_cu_932465c36thrust24THRUST_300001_SM_1000_NS12placeholders2_5E,@object
	.size		_ZN34_INTERNAL_52a4957a_4_k_cu_932465c36thrust24THRUST_300001_SM_1000_NS12placeholders2_5E,(_ZN34_INTERNAL_52a4957a_4_k_cu_932465c34cuda3std3__45__cpo4rendE - _ZN34_INTERNAL_52a4957a_4_k_cu_932465c36thrust24THRUST_300001_SM_1000_NS12placeholders2_5E)
_ZN34_INTERNAL_52a4957a_4_k_cu_932465c36thrust24THRUST_300001_SM_1000_NS12placeholders2_5E:
	.zero		1
	.type		_ZN34_INTERNAL_52a4957a_4_k_cu_932465c34cuda3std3__45__cpo4rendE,@object
	.size		_ZN34_INTERNAL_52a4957a_4_k_cu_932465c34cuda3std3__45__cpo4rendE,(_ZN34_INTERNAL_52a4957a_4_k_cu_932465c34cuda3std6ranges3__45__cpo9iter_swapE - _ZN34_INTERNAL_52a4957a_4_k_cu_932465c34cuda3std3__45__cpo4rendE)
_ZN34_INTERNAL_52a4957a_4_k_cu_932465c34cuda3std3__45__cpo4rendE:
	.zero		1
	.type		_ZN34_INTERNAL_52a4957a_4_k_cu_932465c34cuda3std6ranges3__45__cpo9iter_swapE,@object
	.size		_ZN34_INTERNAL_52a4957a_4_k_cu_932465c34cuda3std6ranges3__45__cpo9iter_swapE,(_ZN34_INTERNAL_52a4957a_4_k_cu_932465c34cuda3std3__48unexpectE - _ZN34_INTERNAL_52a4957a_4_k_cu_932465c34cuda3std6ranges3__45__cpo9iter_swapE)
_ZN34_INTERNAL_52a4957a_4_k_cu_932465c34cuda3std6ranges3__45__cpo9iter_swapE:
	.zero		1
	.type		_ZN34_INTERNAL_52a4957a_4_k_cu_932465c34cuda3std3__48unexpectE,@object
	.size		_ZN34_INTERNAL_52a4957a_4_k_cu_932465c34cuda3std3__48unexpectE,(_ZN34_INTERNAL_52a4957a_4_k_cu_932465c36thrust24THRUST_300001_SM_1000_NS8cuda_cub3parE - _ZN34_INTERNAL_52a4957a_4_k_cu_932465c34cuda3std3__48unexpectE)
_ZN34_INTERNAL_52a4957a_4_k_cu_932465c34cuda3std3__48unexpectE:
	.zero		1
	.type		_ZN34_INTERNAL_52a4957a_4_k_cu_932465c36thrust24THRUST_300001_SM_1000_NS8cuda_cub3parE,@object
	.size		_ZN34_INTERNAL_52a4957a_4_k_cu_932465c36thrust24THRUST_300001_SM_1000_NS8cuda_cub3parE,(.L_29 - _ZN34_INTERNAL_52a4957a_4_k_cu_932465c36thrust24THRUST_300001_SM_1000_NS8cuda_cub3parE)
_ZN34_INTERNAL_52a4957a_4_k_cu_932465c36thrust24THRUST_300001_SM_1000_NS8cuda_cub3parE:
	.zero		1
.L_29:


//--------------------- .nv.shared._ZN3cub18CUB_300001_SM_10006detail11EmptyKernelIvEEvv --------------------------
	.section	.nv.shared._ZN3cub18CUB_300001_SM_10006detail11EmptyKernelIvEEvv,"aw",@nobits
	.sectionflags	@""
	.align	16
	.zero		1024


//--------------------- .nv.shared._Z7reduce0PiS_i --------------------------
	.section	.nv.shared._Z7reduce0PiS_i,"aw",@nobits
	.sectionflags	@""
	.align	16
	.zero		1024


//--------------------- .nv.constant0._ZN3cub18CUB_300001_SM_10006detail8for_each13static_kernelINS2_12policy_hub_t12policy_500_tEmN6thrust24THRUST_300001_SM_1000_NS8cuda_cub20__uninitialized_fill7functorINS7_10device_ptrIiEEiEEEEvT0_T1_ --------------------------
	.section	.nv.constant0._ZN3cub18CUB_300001_SM_10006detail8for_each13static_kernelINS2_12policy_hub_t12policy_500_tEmN6thrust24THRUST_300001_SM_1000_NS8cuda_cub20__uninitialized_fill7functorINS7_10device_ptrIiEEiEEEEvT0_T1_,"a",@progbits
	.sectionflags	@""
	.align	4
.nv.constant0._ZN3cub18CUB_300001_SM_10006detail8for_each13static_kernelINS2_12policy_hub_t12policy_500_tEmN6thrust24THRUST_300001_SM_1000_NS8cuda_cub20__uninitialized_fill7functorINS7_10device_ptrIiEEiEEEEvT0_T1_:
	.zero		920


//--------------------- .nv.constant0._ZN3cub18CUB_300001_SM_10006detail11EmptyKernelIvEEvv --------------------------
	.section	.nv.constant0._ZN3cub18CUB_300001_SM_10006detail11EmptyKernelIvEEvv,"a",@progbits
	.sectionflags	@""
	.align	4
.nv.constant0._ZN3cub18CUB_300001_SM_10006detail11EmptyKernelIvEEvv:
	.zero		896


//--------------------- .nv.constant0._Z7reduce0PiS_i --------------------------
	.section	.nv.constant0._Z7reduce0PiS_i,"a",@progbits
	.sectionflags	@""
	.align	4
.nv.constant0._Z7reduce0PiS_i:
	.zero		916


//--------------------- SYMBOLS --------------------------

	.type		.nv.reservedSmem.offset0,@object
	.size		.nv.reservedSmem.offset0,0x4
	.type		.nv.reservedSmem.cap,@object
	.size		.nv.reservedSmem.cap,0x4
